//
// Generated by NVIDIA NVVM Compiler
//
// Compiler Build ID: CL-36424714
// Cuda compilation tools, release 13.0, V13.0.88
// Based on NVVM 20.0.0
//

.version 9.0
.target sm_100
.address_size 64

	// .globl	_Z7stencilPfS_ifffffff

.visible .entry _Z7stencilPfS_ifffffff(
	.param .u64 .ptr .align 1 _Z7stencilPfS_ifffffff_param_0,
	.param .u64 .ptr .align 1 _Z7stencilPfS_ifffffff_param_1,
	.param .u32 _Z7stencilPfS_ifffffff_param_2,
	.param .f32 _Z7stencilPfS_ifffffff_param_3,
	.param .f32 _Z7stencilPfS_ifffffff_param_4,
	.param .f32 _Z7stencilPfS_ifffffff_param_5,
	.param .f32 _Z7stencilPfS_ifffffff_param_6,
	.param .f32 _Z7stencilPfS_ifffffff_param_7,
	.param .f32 _Z7stencilPfS_ifffffff_param_8,
	.param .f32 _Z7stencilPfS_ifffffff_param_9
)
{


	ret;

}


// ===== COMPILED SASS (sm_100) =====

	.target	sm_100

	.elftype	@"ET_EXEC"


//--------------------- .note.nv.tkinfo           --------------------------
	.section	.note.nv.tkinfo,"",@"SHT_NOTE"
	.sectionflags	@"SHF_NOTE_NV_TKINFO"
	.tkinfo
        /*0018*/ 	.word	0x00000002
        /*0030*/ 	.string	""
        /*0030*/ 	.string	"ptxas"
        /*0030*/ 	.string	"Cuda compilation tools, release 13.0, V13.0.88"
        /*0030*/ 	.string	"Build cuda_13.0.r13.0/compiler.36424714_0"
        /*0030*/ 	.string	"-arch sm_100 -m 64 "



//--------------------- .note.nv.cuinfo           --------------------------
	.section	.note.nv.cuinfo,"",@"SHT_NOTE"
	.sectionflags	@"SHF_NOTE_NV_CUINFO"
        /*0018*/ 	.short	0x0002
        /*001a*/ 	.short	0x0064
        /*001c*/ 	.short	0x0082
	.zero		2


//--------------------- .nv.info                  --------------------------
	.section	.nv.info,"",@"SHT_CUDA_INFO"
	.align	4


	//----- nvinfo : EIATTR_REGCOUNT
	.align		4
        /*0000*/ 	.byte	0x04, 0x2f
        /*0002*/ 	.short	(.L_1 - .L_0)
	.align		4
.L_0:
        /*0004*/ 	.word	index@(_Z7stencilPfS_ifffffff)
        /*0008*/ 	.word	0x00000004


	//----- nvinfo : EIATTR_FRAME_SIZE
	.align		4
.L_1:
        /*000c*/ 	.byte	0x04, 0x11
        /*000e*/ 	.short	(.L_3 - .L_2)
	.align		4
.L_2:
        /*0010*/ 	.word	index@(_Z7stencilPfS_ifffffff)
        /*0014*/ 	.word	0x00000000


	//----- nvinfo : EIATTR_MIN_STACK_SIZE
	.align		4
.L_3:
        /*0018*/ 	.byte	0x04, 0x12
        /*001a*/ 	.short	(.L_5 - .L_4)
	.align		4
.L_4:
        /*001c*/ 	.word	index@(_Z7stencilPfS_ifffffff)
        /*0020*/ 	.word	0x00000000
.L_5:


//--------------------- .nv.compat                --------------------------
	.section	.nv.compat,"",@"SHT_CUDA_COMPAT_INFO"
	.align	4
        /*0000*/ 	.byte	0x02, 0x09, 0x00, 0x00, 0x02, 0x02, 0x01, 0x00, 0x02, 0x05, 0x05, 0x00, 0x03, 0x07, 0x01, 0x01
        /*0010*/ 	.byte	0x02, 0x03, 0x00, 0x00, 0x02, 0x06, 0x01, 0x00, 0x04, 0x0b, 0x08, 0x00, 0x09, 0x00, 0x00, 0x00
        /*0020*/ 	.byte	0x00, 0x00, 0x00, 0x00


//--------------------- .nv.info._Z7stencilPfS_ifffffff --------------------------
	.section	.nv.info._Z7stencilPfS_ifffffff,"",@"SHT_CUDA_INFO"
	.sectionflags	@""
	.align	4


	//----- nvinfo : EIATTR_CUDA_API_VERSION
	.align		4
        /*0000*/ 	.byte	0x04, 0x37
        /*0002*/ 	.short	(.L_7 - .L_6)
.L_6:
        /*0004*/ 	.word	0x00000082


	//----- nvinfo : EIATTR_KPARAM_INFO
	.align		4
.L_7:
        /*0008*/ 	.byte	0x04, 0x17
        /*000a*/ 	.short	(.L_9 - .L_8)
.L_8:
        /*000c*/ 	.word	0x00000000
        /*0010*/ 	.short	0x0009
        /*0012*/ 	.short	0x002c
        /*0014*/ 	.byte	0x00, 0xf0, 0x11, 0x00


	//----- nvinfo : EIATTR_KPARAM_INFO
	.align		4
.L_9:
        /*0018*/ 	.byte	0x04, 0x17
        /*001a*/ 	.short	(.L_11 - .L_10)
.L_10:
        /*001c*/ 	.word	0x00000000
        /*0020*/ 	.short	0x0008
        /*0022*/ 	.short	0x0028
        /*0024*/ 	.byte	0x00, 0xf0, 0x11, 0x00


	//----- nvinfo : EIATTR_KPARAM_INFO
	.align		4
.L_11:
        /*0028*/ 	.byte	0x04, 0x17
        /*002a*/ 	.short	(.L_13 - .L_12)
.L_12:
        /*002c*/ 	.word	0x00000000
        /*0030*/ 	.short	0x0007
        /*0032*/ 	.short	0x0024
        /*0034*/ 	.byte	0x00, 0xf0, 0x11, 0x00


	//----- nvinfo : EIATTR_KPARAM_INFO
	.align		4
.L_13:
        /*0038*/ 	.byte	0x04, 0x17
        /*003a*/ 	.short	(.L_15 - .L_14)
.L_14:
        /*003c*/ 	.word	0x00000000
        /*0040*/ 	.short	0x0006
        /*0042*/ 	.short	0x0020
        /*0044*/ 	.byte	0x00, 0xf0, 0x11, 0x00


	//----- nvinfo : EIATTR_KPARAM_INFO
	.align		4
.L_15:
        /*0048*/ 	.byte	0x04, 0x17
        /*004a*/ 	.short	(.L_17 - .L_16)
.L_16:
        /*004c*/ 	.word	0x00000000
        /*0050*/ 	.short	0x0005
        /*0052*/ 	.short	0x001c
        /*0054*/ 	.byte	0x00, 0xf0, 0x11, 0x00


	//----- nvinfo : EIATTR_KPARAM_INFO
	.align		4
.L_17:
        /*0058*/ 	.byte	0x04, 0x17
        /*005a*/ 	.short	(.L_19 - .L_18)
.L_18:
        /*005c*/ 	.word	0x00000000
        /*0060*/ 	.short	0x0004
        /*0062*/ 	.short	0x0018
        /*0064*/ 	.byte	0x00, 0xf0, 0x11, 0x00


	//----- nvinfo : EIATTR_KPARAM_INFO
	.align		4
.L_19:
        /*0068*/ 	.byte	0x04, 0x17
        /*006a*/ 	.short	(.L_21 - .L_20)
.L_20:
        /*006c*/ 	.word	0x00000000
        /*0070*/ 	.short	0x0003
        /*0072*/ 	.short	0x0014
        /*0074*/ 	.byte	0x00, 0xf0, 0x11, 0x00


	//----- nvinfo : EIATTR_KPARAM_INFO
	.align		4
.L_21:
        /*0078*/ 	.byte	0x04, 0x17
        /*007a*/ 	.short	(.L_23 - .L_22)
.L_22:
        /*007c*/ 	.word	0x00000000
        /*0080*/ 	.short	0x0002
        /*0082*/ 	.short	0x0010
        /*0084*/ 	.byte	0x00, 0xf0, 0x11, 0x00


	//----- nvinfo : EIATTR_KPARAM_INFO
	.align		4
.L_23:
        /*0088*/ 	.byte	0x04, 0x17
        /*008a*/ 	.short	(.L_25 - .L_24)
.L_24:
        /*008c*/ 	.word	0x00000000
        /*0090*/ 	.short	0x0001
        /*0092*/ 	.short	0x0008
        /*0094*/ 	.byte	0x00, 0xf5, 0x21, 0x00


	//----- nvinfo : EIATTR_KPARAM_INFO
	.align		4
.L_25:
        /*0098*/ 	.byte	0x04, 0x17
        /*009a*/ 	.short	(.L_27 - .L_26)
.L_26:
        /*009c*/ 	.word	0x00000000
        /*00a0*/ 	.short	0x0000
        /*00a2*/ 	.short	0x0000
        /*00a4*/ 	.byte	0x00, 0xf5, 0x21, 0x00


	//----- nvinfo : EIATTR_SPARSE_MMA_MASK
	.align		4
.L_27:
        /*00a8*/ 	.byte	0x03, 0x50
        /*00aa*/ 	.short	0x0000


	//----- nvinfo : EIATTR_MAXREG_COUNT
	.align		4
        /*00ac*/ 	.byte	0x03, 0x1b
        /*00ae*/ 	.short	0x00ff


	//----- nvinfo : EIATTR_MERCURY_ISA_VERSION
	.align		4
        /*00b0*/ 	.byte	0x03, 0x5f
        /*00b2*/ 	.short	0x0101


	//----- nvinfo : EIATTR_VRC_CTA_INIT_COUNT
	.align		4
        /*00b4*/ 	.byte	0x02, 0x4a
	.zero		1
	.zero		1


	//----- nvinfo : EIATTR_EXIT_INSTR_OFFSETS
	.align		4
        /*00b8*/ 	.byte	0x04, 0x1c
        /*00ba*/ 	.short	(.L_29 - .L_28)


	//   ....[0]....
.L_28:
        /*00bc*/ 	.word	0x00000010


	//----- nvinfo : EIATTR_CBANK_PARAM_SIZE
	.align		4
.L_29:
        /*00c0*/ 	.byte	0x03, 0x19
        /*00c2*/ 	.short	0x0030


	//----- nvinfo : EIATTR_PARAM_CBANK
	.align		4
        /*00c4*/ 	.byte	0x04, 0x0a
        /*00c6*/ 	.short	(.L_31 - .L_30)
	.align		4
.L_30:
        /*00c8*/ 	.word	index@(.nv.constant0._Z7stencilPfS_ifffffff)
        /*00cc*/ 	.short	0x0380
        /*00ce*/ 	.short	0x0030


	//----- nvinfo : EIATTR_SW_WAR
	.align		4
.L_31:
        /*00d0*/ 	.byte	0x04, 0x36
        /*00d2*/ 	.short	(.L_33 - .L_32)
.L_32:
        /*00d4*/ 	.word	0x00000008
.L_33:


//--------------------- .nv.callgraph             --------------------------
	.section	.nv.callgraph,"",@"SHT_CUDA_CALLGRAPH"
	.align	4
	.sectionentsize	8
	.align		4
        /*0000*/ 	.word	0x00000000
	.align		4
        /*0004*/ 	.word	0xffffffff
	.align		4
        /*0008*/ 	.word	0x00000000
	.align		4
        /*000c*/ 	.word	0xfffffffe
	.align		4
        /*0010*/ 	.word	0x00000000
	.align		4
        /*0014*/ 	.word	0xfffffffd
	.align		4
        /*0018*/ 	.word	0x00000000
	.align		4
        /*001c*/ 	.word	0xfffffffc


//--------------------- .text._Z7stencilPfS_ifffffff --------------------------
	.section	.text._Z7stencilPfS_ifffffff,"ax",@progbits
	.align	128
        .global         _Z7stencilPfS_ifffffff
        .type           _Z7stencilPfS_ifffffff,@function
        .size           _Z7stencilPfS_ifffffff,(.L_x_1 - _Z7stencilPfS_ifffffff)
        .other          _Z7stencilPfS_ifffffff,@"STO_CUDA_ENTRY STV_DEFAULT"
_Z7stencilPfS_ifffffff:
.text._Z7stencilPfS_ifffffff:
[----:B------:R-:W-:Y:S01]  /*0000*/  LDC R1, c[0x0][0x37c] ;  /* 0x0000df00ff017b82 */ /* 0x000fe20000000800 */
[----:B------:R-:W-:Y:S05]  /*0010*/  EXIT ;  /* 0x000000000000794d */ /* 0x000fea0003800000 */
.L_x_0:
[----:B------:R-:W-:-:S00]  /*0020*/  BRA `(.L_x_0) ;  /* 0xfffffffc00fc7947 */ /* 0x000fc0000383ffff */
[----:B------:R-:W-:-:S00]  /*0030*/  NOP ;  /* 0x0000000000007918 */ /* 0x000fc00000000000 */
        /* <DEDUP_REMOVED lines=12> */
.L_x_1:


//--------------------- .nv.shared.reserved.0     --------------------------
	.section	.nv.shared.reserved.0,"aw",@nobits
	.weak		__nv_reservedSMEM_offset_0_alias
	.size		__nv_reservedSMEM_offset_0_alias, 0, 64
	.other		__nv_reservedSMEM_offset_0_alias,@"STO_CUDA_RESERVED_SHARED STV_DEFAULT"
__nv_reservedSMEM_offset_0_alias:
	.zero		0
	.zero		64


//--------------------- .nv.constant0._Z7stencilPfS_ifffffff --------------------------
	.section	.nv.constant0._Z7stencilPfS_ifffffff,"a",@progbits
	.sectionflags	@""
	.align	4
.nv.constant0._Z7stencilPfS_ifffffff:
	.zero		944


//--------------------- SYMBOLS --------------------------

	.type		.nv.reservedSmem.offset0,@object
	.size		.nv.reservedSmem.offset0,0x4
